//
// Generated by NVIDIA NVVM Compiler
//
// Compiler Build ID: CL-36424714
// Cuda compilation tools, release 13.0, V13.0.88
// Based on NVVM 20.0.0
//

.version 9.0
.target sm_100
.address_size 64

	// .globl	_Z12useConstantsPfi
.const .align 4 .b8 coefficients[64];

.visible .entry _Z12useConstantsPfi(
	.param .u64 .ptr .align 1 _Z12useConstantsPfi_param_0,
	.param .u32 _Z12useConstantsPfi_param_1
)
{
	.reg .pred 	%p<2>;
	.reg .b32 	%r<6>;
	.reg .b32 	%f<3>;
	.reg .b64 	%rd<7>;

	ld.param.u64 	%rd1, [_Z12useConstantsPfi_param_0];
	ld.param.u32 	%r2, [_Z12useConstantsPfi_param_1];
	mov.u32 	%r3, %ctaid.x;
	mov.u32 	%r4, %ntid.x;
	mov.u32 	%r5, %tid.x;
	mad.lo.s32 	%r1, %r3, %r4, %r5;
	setp.ge.s32 	%p1, %r1, %r2;
	@%p1 bra 	$L__BB0_2;
	cvta.to.global.u64 	%rd2, %rd1;
	mul.wide.s32 	%rd3, %r1, 4;
	mov.u64 	%rd4, coefficients;
	add.s64 	%rd5, %rd4, %rd3;
	ld.const.f32 	%f1, [%rd5];
	add.f32 	%f2, %f1, %f1;
	add.s64 	%rd6, %rd2, %rd3;
	st.global.f32 	[%rd6], %f2;
$L__BB0_2:
	ret;

}


// ===== COMPILED SASS (sm_100) =====

	.target	sm_100

	.elftype	@"ET_EXEC"


//--------------------- .note.nv.tkinfo           --------------------------
	.section	.note.nv.tkinfo,"",@"SHT_NOTE"
	.sectionflags	@"SHF_NOTE_NV_TKINFO"
	.tkinfo
        /*0018*/ 	.word	0x00000002
        /*0030*/ 	.string	""
        /*0030*/ 	.string	"ptxas"
        /*0030*/ 	.string	"Cuda compilation tools, release 13.0, V13.0.88"
        /*0030*/ 	.string	"Build cuda_13.0.r13.0/compiler.36424714_0"
        /*0030*/ 	.string	"-arch sm_100 -m 64 "



//--------------------- .note.nv.cuinfo           --------------------------
	.section	.note.nv.cuinfo,"",@"SHT_NOTE"
	.sectionflags	@"SHF_NOTE_NV_CUINFO"
        /*0018*/ 	.short	0x0002
        /*001a*/ 	.short	0x0064
        /*001c*/ 	.short	0x0082
	.zero		2


//--------------------- .nv.info                  --------------------------
	.section	.nv.info,"",@"SHT_CUDA_INFO"
	.align	4


	//----- nvinfo : EIATTR_REGCOUNT
	.align		4
        /*0000*/ 	.byte	0x04, 0x2f
        /*0002*/ 	.short	(.L_2 - .L_1)
	.align		4
.L_1:
        /*0004*/ 	.word	index@(_Z12useConstantsPfi)
        /*0008*/ 	.word	0x00000008


	//----- nvinfo : EIATTR_FRAME_SIZE
	.align		4
.L_2:
        /*000c*/ 	.byte	0x04, 0x11
        /*000e*/ 	.short	(.L_4 - .L_3)
	.align		4
.L_3:
        /*0010*/ 	.word	index@(_Z12useConstantsPfi)
        /*0014*/ 	.word	0x00000000


	//----- nvinfo : EIATTR_MIN_STACK_SIZE
	.align		4
.L_4:
        /*0018*/ 	.byte	0x04, 0x12
        /*001a*/ 	.short	(.L_6 - .L_5)
	.align		4
.L_5:
        /*001c*/ 	.word	index@(_Z12useConstantsPfi)
        /*0020*/ 	.word	0x00000000
.L_6:


//--------------------- .nv.compat                --------------------------
	.section	.nv.compat,"",@"SHT_CUDA_COMPAT_INFO"
	.align	4
        /*0000*/ 	.byte	0x02, 0x09, 0x00, 0x00, 0x02, 0x02, 0x01, 0x00, 0x02, 0x05, 0x05, 0x00, 0x03, 0x07, 0x01, 0x01
        /*0010*/ 	.byte	0x02, 0x03, 0x00, 0x00, 0x02, 0x06, 0x01, 0x00, 0x04, 0x0b, 0x08, 0x00, 0x09, 0x00, 0x00, 0x00
        /*0020*/ 	.byte	0x00, 0x00, 0x00, 0x00


//--------------------- .nv.info._Z12useConstantsPfi --------------------------
	.section	.nv.info._Z12useConstantsPfi,"",@"SHT_CUDA_INFO"
	.sectionflags	@""
	.align	4


	//----- nvinfo : EIATTR_CUDA_API_VERSION
	.align		4
        /*0000*/ 	.byte	0x04, 0x37
        /*0002*/ 	.short	(.L_8 - .L_7)
.L_7:
        /*0004*/ 	.word	0x00000082


	//----- nvinfo : EIATTR_KPARAM_INFO
	.align		4
.L_8:
        /*0008*/ 	.byte	0x04, 0x17
        /*000a*/ 	.short	(.L_10 - .L_9)
.L_9:
        /*000c*/ 	.word	0x00000000
        /*0010*/ 	.short	0x0001
        /*0012*/ 	.short	0x0008
        /*0014*/ 	.byte	0x00, 0xf0, 0x11, 0x00


	//----- nvinfo : EIATTR_KPARAM_INFO
	.align		4
.L_10:
        /*0018*/ 	.byte	0x04, 0x17
        /*001a*/ 	.short	(.L_12 - .L_11)
.L_11:
        /*001c*/ 	.word	0x00000000
        /*0020*/ 	.short	0x0000
        /*0022*/ 	.short	0x0000
        /*0024*/ 	.byte	0x00, 0xf5, 0x21, 0x00


	//----- nvinfo : EIATTR_SPARSE_MMA_MASK
	.align		4
.L_12:
        /*0028*/ 	.byte	0x03, 0x50
        /*002a*/ 	.short	0x0000


	//----- nvinfo : EIATTR_MAXREG_COUNT
	.align		4
        /*002c*/ 	.byte	0x03, 0x1b
        /*002e*/ 	.short	0x00ff


	//----- nvinfo : EIATTR_MERCURY_ISA_VERSION
	.align		4
        /*0030*/ 	.byte	0x03, 0x5f
        /*0032*/ 	.short	0x0101


	//----- nvinfo : EIATTR_VRC_CTA_INIT_COUNT
	.align		4
        /*0034*/ 	.byte	0x02, 0x4a
	.zero		1
	.zero		1


	//----- nvinfo : EIATTR_EXIT_INSTR_OFFSETS
	.align		4
        /*0038*/ 	.byte	0x04, 0x1c
        /*003a*/ 	.short	(.L_14 - .L_13)


	//   ....[0]....
.L_13:
        /*003c*/ 	.word	0x00000070


	//   ....[1]....
        /*0040*/ 	.word	0x00000110


	//----- nvinfo : EIATTR_CBANK_PARAM_SIZE
	.align		4
.L_14:
        /*0044*/ 	.byte	0x03, 0x19
        /*0046*/ 	.short	0x000c


	//----- nvinfo : EIATTR_PARAM_CBANK
	.align		4
        /*0048*/ 	.byte	0x04, 0x0a
        /*004a*/ 	.short	(.L_16 - .L_15)
	.align		4
.L_15:
        /*004c*/ 	.word	index@(.nv.constant0._Z12useConstantsPfi)
        /*0050*/ 	.short	0x0380
        /*0052*/ 	.short	0x000c


	//----- nvinfo : EIATTR_SW_WAR
	.align		4
.L_16:
        /*0054*/ 	.byte	0x04, 0x36
        /*0056*/ 	.short	(.L_18 - .L_17)
.L_17:
        /*0058*/ 	.word	0x00000008
.L_18:


//--------------------- .nv.callgraph             --------------------------
	.section	.nv.callgraph,"",@"SHT_CUDA_CALLGRAPH"
	.align	4
	.sectionentsize	8
	.align		4
        /*0000*/ 	.word	0x00000000
	.align		4
        /*0004*/ 	.word	0xffffffff
	.align		4
        /*0008*/ 	.word	0x00000000
	.align		4
        /*000c*/ 	.word	0xfffffffe
	.align		4
        /*0010*/ 	.word	0x00000000
	.align		4
        /*0014*/ 	.word	0xfffffffd
	.align		4
        /*0018*/ 	.word	0x00000000
	.align		4
        /*001c*/ 	.word	0xfffffffc


//--------------------- .nv.constant3             --------------------------
	.section	.nv.constant3,"a",@progbits
	.align	4
.nv.constant3:
	.type		coefficients,@object
	.size		coefficients,(.L_0 - coefficients)
coefficients:
	.zero		64
.L_0:


//--------------------- .text._Z12useConstantsPfi --------------------------
	.section	.text._Z12useConstantsPfi,"ax",@progbits
	.align	128
        .global         _Z12useConstantsPfi
        .type           _Z12useConstantsPfi,@function
        .size           _Z12useConstantsPfi,(.L_x_1 - _Z12useConstantsPfi)
        .other          _Z12useConstantsPfi,@"STO_CUDA_ENTRY STV_DEFAULT"
_Z12useConstantsPfi:
.text._Z12useConstantsPfi:
[----:B------:R-:W-:Y:S01]  /*0000*/  LDC R1, c[0x0][0x37c] ;  /* 0x0000df00ff017b82 */ /* 0x000fe20000000800 */
[----:B------:R-:W0:Y:S07]  /*0010*/  S2R R3, SR_TID.X ;  /* 0x0000000000037919 */ /* 0x000e2e0000002100 */
[----:B------:R-:W0:Y:S01]  /*0020*/  S2UR UR4, SR_CTAID.X ;  /* 0x00000000000479c3 */ /* 0x000e220000002500 */
[----:B------:R-:W1:Y:S07]  /*0030*/  LDCU UR5, c[0x0][0x388] ;  /* 0x00007100ff0577ac */ /* 0x000e6e0008000800 */
[----:B------:R-:W0:Y:S02]  /*0040*/  LDC R2, c[0x0][0x360] ;  /* 0x0000d800ff027b82 */ /* 0x000e240000000800 */
[----:B0-----:R-:W-:-:S05]  /*0050*/  IMAD R2, R2, UR4, R3 ;  /* 0x0000000402027c24 */ /* 0x001fca000f8e0203 */
[----:B-1----:R-:W-:-:S13]  /*0060*/  ISETP.GE.AND P0, PT, R2, UR5, PT ;  /* 0x0000000502007c0c */ /* 0x002fda000bf06270 */
[----:B------:R-:W-:Y:S05]  /*0070*/  @P0 EXIT ;  /* 0x000000000000094d */ /* 0x000fea0003800000 */
[----:B------:R-:W-:Y:S01]  /*0080*/  IMAD.WIDE R2, R2, 0x4, RZ ;  /* 0x0000000402027825 */ /* 0x000fe200078e02ff */
[----:B------:R-:W0:Y:S02]  /*0090*/  LDCU.64 UR6, c[0x0][0x380] ;  /* 0x00007000ff0677ac */ /* 0x000e240008000a00 */
[----:B------:R-:W-:Y:S01]  /*00a0*/  MOV R0, R2 ;  /* 0x0000000200007202 */ /* 0x000fe20000000f00 */
[----:B------:R-:W1:Y:S05]  /*00b0*/  LDCU.64 UR4, c[0x0][0x358] ;  /* 0x00006b00ff0477ac */ /* 0x000e6a0008000a00 */
[----:B------:R-:W2:Y:S01]  /*00c0*/  LDC R0, c[0x3][R0] ;  /* 0x00c0000000007b82 */ /* 0x000ea20000000800 */
[----:B0-----:R-:W-:-:S04]  /*00d0*/  IADD3 R2, P0, PT, R2, UR6, RZ ;  /* 0x0000000602027c10 */ /* 0x001fc8000ff1e0ff */
[----:B------:R-:W-:Y:S01]  /*00e0*/  IADD3.X R3, PT, PT, R3, UR7, RZ, P0, !PT ;  /* 0x0000000703037c10 */ /* 0x000fe200087fe4ff */
[----:B--2---:R-:W-:-:S05]  /*00f0*/  FADD R5, R0, R0 ;  /* 0x0000000000057221 */ /* 0x004fca0000000000 */
[----:B-1----:R-:W-:Y:S01]  /*0100*/  STG.E desc[UR4][R2.64], R5 ;  /* 0x0000000502007986 */ /* 0x002fe2000c101904 */
[----:B------:R-:W-:Y:S05]  /*0110*/  EXIT ;  /* 0x000000000000794d */ /* 0x000fea0003800000 */
.L_x_0:
[----:B------:R-:W-:-:S00]  /*0120*/  BRA `(.L_x_0) ;  /* 0xfffffffc00fc7947 */ /* 0x000fc0000383ffff */
[----:B------:R-:W-:-:S00]  /*0130*/  NOP ;  /* 0x0000000000007918 */ /* 0x000fc00000000000 */
        /* <DEDUP_REMOVED lines=12> */
.L_x_1:


//--------------------- .nv.shared.reserved.0     --------------------------
	.section	.nv.shared.reserved.0,"aw",@nobits
	.weak		__nv_reservedSMEM_offset_0_alias
	.size		__nv_reservedSMEM_offset_0_alias, 0, 64
	.other		__nv_reservedSMEM_offset_0_alias,@"STO_CUDA_RESERVED_SHARED STV_DEFAULT"
__nv_reservedSMEM_offset_0_alias:
	.zero		0
	.zero		64


//--------------------- .nv.constant0._Z12useConstantsPfi --------------------------
	.section	.nv.constant0._Z12useConstantsPfi,"a",@progbits
	.sectionflags	@""
	.align	4
.nv.constant0._Z12useConstantsPfi:
	.zero		908


//--------------------- SYMBOLS --------------------------

	.type		.nv.reservedSmem.offset0,@object
	.size		.nv.reservedSmem.offset0,0x4
